	.headerflags	@"EF_CUDA_TEXMODE_UNIFIED EF_CUDA_64BIT_ADDRESS EF_CUDA_ACCELERATORS EF_CUDA_SM90 EF_CUDA_VIRTUAL_SM(EF_CUDA_SM90)"
	.elftype	@"ET_EXEC"


//--------------------- .nv.info                  --------------------------
	.section	.nv.info,"",@"SHT_CUDA_INFO"
	.align	4


	//----- nvinfo : EIATTR_REGCOUNT
	.align		4
        /*0000*/ 	.byte	0x04, 0x2f
        /*0002*/ 	.short	(.L_1 - .L_0)
	.align		4
.L_0:
        /*0004*/ 	.word	index@(triton_poi_fused_3)
        /*0008*/ 	.word	0x00000020


	//----- nvinfo : EIATTR_MIN_STACK_SIZE
	.align		4
.L_1:
        /*000c*/ 	.byte	0x04, 0x12
        /*000e*/ 	.short	(.L_3 - .L_2)
	.align		4
.L_2:
        /*0010*/ 	.word	index@(triton_poi_fused_3)
        /*0014*/ 	.word	0x00000000


	//----- nvinfo : EIATTR_FRAME_SIZE
	.align		4
.L_3:
        /*0018*/ 	.byte	0x04, 0x11
        /*001a*/ 	.short	(.L_5 - .L_4)
	.align		4
.L_4:
        /*001c*/ 	.word	index@(triton_poi_fused_3)
        /*0020*/ 	.word	0x00000000


	//----- nvinfo : EIATTR_MIN_STACK_SIZE
	.align		4
.L_5:
        /*0024*/ 	.byte	0x04, 0x12
        /*0026*/ 	.short	(.L_7 - .L_6)
	.align		4
.L_6:
        /*0028*/ 	.word	index@(triton_poi_fused_3)
        /*002c*/ 	.word	0x00000000
.L_7:


//--------------------- .nv.info.triton_poi_fused_3 --------------------------
	.section	.nv.info.triton_poi_fused_3,"",@"SHT_CUDA_INFO"
	.sectionflags	@""
	.align	4


	//----- nvinfo : EIATTR_CUDA_API_VERSION
	.align		4
        /*0000*/ 	.byte	0x04, 0x37
        /*0002*/ 	.short	(.L_9 - .L_8)
.L_8:
        /*0004*/ 	.word	0x0000007c


	//----- nvinfo : EIATTR_KPARAM_INFO
	.align		4
.L_9:
        /*0008*/ 	.byte	0x04, 0x17
        /*000a*/ 	.short	(.L_11 - .L_10)
.L_10:
        /*000c*/ 	.word	0x00000000
        /*0010*/ 	.short	0x0003
        /*0012*/ 	.short	0x0014
        /*0014*/ 	.byte	0x00, 0xf0, 0x11, 0x00


	//----- nvinfo : EIATTR_KPARAM_INFO
	.align		4
.L_11:
        /*0018*/ 	.byte	0x04, 0x17
        /*001a*/ 	.short	(.L_13 - .L_12)
.L_12:
        /*001c*/ 	.word	0x00000000
        /*0020*/ 	.short	0x0002
        /*0022*/ 	.short	0x0010
        /*0024*/ 	.byte	0x00, 0xf0, 0x11, 0x00


	//----- nvinfo : EIATTR_KPARAM_INFO
	.align		4
.L_13:
        /*0028*/ 	.byte	0x04, 0x17
        /*002a*/ 	.short	(.L_15 - .L_14)
.L_14:
        /*002c*/ 	.word	0x00000000
        /*0030*/ 	.short	0x0001
        /*0032*/ 	.short	0x0008
        /*0034*/ 	.byte	0x00, 0xf4, 0x21, 0x00


	//----- nvinfo : EIATTR_KPARAM_INFO
	.align		4
.L_15:
        /*0038*/ 	.byte	0x04, 0x17
        /*003a*/ 	.short	(.L_17 - .L_16)
.L_16:
        /*003c*/ 	.word	0x00000000
        /*0040*/ 	.short	0x0000
        /*0042*/ 	.short	0x0000
        /*0044*/ 	.byte	0x00, 0xf4, 0x21, 0x00


	//----- nvinfo : EIATTR_SPARSE_MMA_MASK
	.align		4
.L_17:
        /*0048*/ 	.byte	0x03, 0x50
        /*004a*/ 	.short	0x0000


	//----- nvinfo : EIATTR_MAXREG_COUNT
	.align		4
        /*004c*/ 	.byte	0x03, 0x1b
        /*004e*/ 	.short	0x00ff


	//----- nvinfo : EIATTR_EXIT_INSTR_OFFSETS
	.align		4
        /*0050*/ 	.byte	0x04, 0x1c
        /*0052*/ 	.short	(.L_19 - .L_18)


	//   ....[0]....
.L_18:
        /*0054*/ 	.word	0x000005b0


	//   ....[1]....
        /*0058*/ 	.word	0x00000600


	//----- nvinfo : EIATTR_REQNTID
	.align		4
.L_19:
        /*005c*/ 	.byte	0x04, 0x10
        /*005e*/ 	.short	(.L_21 - .L_20)
.L_20:
        /*0060*/ 	.word	0x00000080
        /*0064*/ 	.word	0x00000001
        /*0068*/ 	.word	0x00000001


	//----- nvinfo : EIATTR_CBANK_PARAM_SIZE
	.align		4
.L_21:
        /*006c*/ 	.byte	0x03, 0x19
        /*006e*/ 	.short	0x0018


	//----- nvinfo : EIATTR_PARAM_CBANK
	.align		4
        /*0070*/ 	.byte	0x04, 0x0a
        /*0072*/ 	.short	(.L_23 - .L_22)
	.align		4
.L_22:
        /*0074*/ 	.word	index@(.nv.constant0.triton_poi_fused_3)
        /*0078*/ 	.short	0x0210
        /*007a*/ 	.short	0x0018


	//----- nvinfo : EIATTR_SW_WAR
	.align		4
.L_23:
        /*007c*/ 	.byte	0x04, 0x36
        /*007e*/ 	.short	(.L_25 - .L_24)
.L_24:
        /*0080*/ 	.word	0x00000008
.L_25:


//--------------------- .nv.callgraph             --------------------------
	.section	.nv.callgraph,"",@"SHT_CUDA_CALLGRAPH"
	.align	4
	.sectionentsize	8
	.align		4
        /*0000*/ 	.word	0x00000000
	.align		4
        /*0004*/ 	.word	0xffffffff
	.align		4
        /*0008*/ 	.word	0x00000000
	.align		4
        /*000c*/ 	.word	0xfffffffe
	.align		4
        /*0010*/ 	.word	0x00000000
	.align		4
        /*0014*/ 	.word	0xfffffffd
	.align		4
        /*0018*/ 	.word	0x00000000
	.align		4
        /*001c*/ 	.word	0xfffffffc


//--------------------- .text.triton_poi_fused_3  --------------------------
	.section	.text.triton_poi_fused_3,"ax",@progbits
	.sectionflags	@"SHF_BARRIERS=1"
	.align	128
        .global         triton_poi_fused_3
        .type           triton_poi_fused_3,@function
        .size           triton_poi_fused_3,(.L_x_1 - triton_poi_fused_3)
        .other          triton_poi_fused_3,@"STO_CUDA_ENTRY STV_DEFAULT"
triton_poi_fused_3:
.text.triton_poi_fused_3:
[----:B------:R-:W0:Y:S01]  /*0000*/  LDC R1, c[0x0][0x28] ;  /* 0x00000a00ff017b82 */ /* 0x000e220000000800 */
[----:B------:R-:W1:Y:S07]  /*0010*/  S2R R21, SR_TID.X ;  /* 0x0000000000157919 */ /* 0x000e6e0000002100 */
[----:B------:R-:W2:Y:S01]  /*0020*/  LDC.64 R18, c[0x0][0x210] ;  /* 0x00008400ff127b82 */ /* 0x000ea20000000a00 */
[----:B------:R-:W3:Y:S01]  /*0030*/  S2R R0, SR_CTAID.X ;  /* 0x0000000000007919 */ /* 0x000ee20000002500 */
[----:B------:R-:W4:Y:S01]  /*0040*/  S2R R16, SR_CTAID.Y ;  /* 0x0000000000107919 */ /* 0x000f220000002600 */
[----:B------:R-:W-:Y:S01]  /*0050*/  HFMA2.MMA R28, -RZ, RZ, 0, 0 ;  /* 0x00000000ff1c7435 */ /* 0x000fe200000001ff */
[----:B------:R-:W-:Y:S01]  /*0060*/  ULDC.64 UR6, c[0x0][0x208] ;  /* 0x0000820000067ab9 */ /* 0x000fe20000000a00 */
[----:B-1----:R-:W-:Y:S01]  /*0070*/  SHF.R.U32.HI R17, RZ, 0x4, R21 ;  /* 0x00000004ff117819 */ /* 0x002fe20000011615 */
[----:B---3--:R-:W-:-:S03]  /*0080*/  IMAD.SHL.U32 R0, R0, 0x10, RZ ;  /* 0x0000001000007824 */ /* 0x008fc600078e00ff */
[----:B------:R-:W-:Y:S01]  /*0090*/  SGXT.U32 R17, R17, 0x3 ;  /* 0x000000031111781a */ /* 0x000fe20000000000 */
[----:B----4-:R-:W-:Y:S01]  /*00a0*/  IMAD.SHL.U32 R16, R16, 0x40, RZ ;  /* 0x0000004010107824 */ /* 0x010fe200078e00ff */
[----:B------:R-:W-:-:S04]  /*00b0*/  LOP3.LUT R10, R0, 0xf, R21, 0xf8, !PT ;  /* 0x0000000f000a7812 */ /* 0x000fc800078ef815 */
[----:B------:R-:W-:Y:S02]  /*00c0*/  LOP3.LUT R2, R16, R17, RZ, 0xfc, !PT ;  /* 0x0000001110027212 */ /* 0x000fe400078efcff */
[----:B------:R-:W-:Y:S02]  /*00d0*/  LOP3.LUT R3, R16, 0x8, R17, 0xfe, !PT ;  /* 0x0000000810037812 */ /* 0x000fe400078efe11 */
[----:B------:R-:W-:Y:S01]  /*00e0*/  LOP3.LUT R4, R16, 0x10, R17, 0xfe, !PT ;  /* 0x0000001010047812 */ /* 0x000fe200078efe11 */
[--C-:B------:R-:W-:Y:S01]  /*00f0*/  IMAD R11, R2, 0x9, R10.reuse ;  /* 0x00000009020b7824 */ /* 0x100fe200078e020a */
        /* <DEDUP_REMOVED lines=10> */
[----:B------:R-:W-:Y:S01]  /*01a0*/  ISETP.GE.AND P0, PT, R10, 0x9, PT ;  /* 0x000000090a00780c */ /* 0x000fe20003f06270 */
[----:B------:R-:W-:-:S02]  /*01b0*/  IMAD R29, R8, 0x9, R10 ;  /* 0x00000009081d7824 */ /* 0x000fc400078e020a */
[----:B------:R-:W-:Y:S02]  /*01c0*/  IMAD R20, R9, 0x9, R10 ;  /* 0x0000000909147824 */ /* 0x000fe400078e020a */
[----:B--2---:R-:W-:-:S04]  /*01d0*/  IMAD.WIDE R2, R11, 0x4, R18 ;  /* 0x000000040b027825 */ /* 0x004fc800078e0212 */
[----:B------:R-:W-:-:S04]  /*01e0*/  IMAD.WIDE R4, R13, 0x4, R18 ;  /* 0x000000040d047825 */ /* 0x000fc800078e0212 */
[----:B------:R-:W-:-:S04]  /*01f0*/  IMAD.WIDE R6, R15, 0x4, R18 ;  /* 0x000000040f067825 */ /* 0x000fc800078e0212 */
[----:B------:R-:W-:Y:S01]  /*0200*/  IMAD.WIDE R8, R23, 0x4, R18 ;  /* 0x0000000417087825 */ /* 0x000fe200078e0212 */
[----:B------:R-:W-:-:S03]  /*0210*/  CS2R R22, SRZ ;  /* 0x0000000000167805 */ /* 0x000fc6000001ff00 */
[--C-:B------:R-:W-:Y:S01]  /*0220*/  IMAD.WIDE R10, R25, 0x4, R18.reuse ;  /* 0x00000004190a7825 */ /* 0x100fe200078e0212 */
[----:B------:R-:W-:Y:S02]  /*0230*/  CS2R R24, SRZ ;  /* 0x0000000000187805 */ /* 0x000fe4000001ff00 */
[----:B------:R1:W2:Y:S01]  /*0240*/  @!P0 LDG.E.EL R23, desc[UR6][R2.64] ;  /* 0x0000000602178981 */ /* 0x0002a2000c2e1900 */
[--C-:B------:R-:W-:Y:S01]  /*0250*/  IMAD.WIDE R12, R27, 0x4, R18.reuse ;  /* 0x000000041b0c7825 */ /* 0x100fe200078e0212 */
[----:B------:R-:W-:Y:S02]  /*0260*/  CS2R R26, SRZ ;  /* 0x00000000001a7805 */ /* 0x000fe4000001ff00 */
[----:B------:R-:W3:Y:S01]  /*0270*/  @!P0 LDG.E.EL R24, desc[UR6][R4.64] ;  /* 0x0000000604188981 */ /* 0x000ee2000c2e1900 */
[----:B------:R-:W-:-:S03]  /*0280*/  IMAD.WIDE R14, R29, 0x4, R18 ;  /* 0x000000041d0e7825 */ /* 0x000fc600078e0212 */
[----:B------:R4:W5:Y:S01]  /*0290*/  @!P0 LDG.E.EL R22, desc[UR6][R8.64] ;  /* 0x0000000608168981 */ /* 0x000962000c2e1900 */
[----:B------:R-:W-:-:S03]  /*02a0*/  IMAD.WIDE R18, R20, 0x4, R18 ;  /* 0x0000000414127825 */ /* 0x000fc600078e0212 */
[----:B------:R1:W5:Y:S01]  /*02b0*/  @!P0 LDG.E.EL R25, desc[UR6][R10.64] ;  /* 0x000000060a198981 */ /* 0x000362000c2e1900 */
[----:B------:R-:W-:-:S03]  /*02c0*/  IMAD.MOV.U32 R20, RZ, RZ, RZ ;  /* 0x000000ffff147224 */ /* 0x000fc600078e00ff */
[----:B------:R-:W5:Y:S04]  /*02d0*/  @!P0 LDG.E.EL R28, desc[UR6][R12.64] ;  /* 0x000000060c1c8981 */ /* 0x000f68000c2e1900 */
[----:B------:R-:W5:Y:S04]  /*02e0*/  @!P0 LDG.E.EL R20, desc[UR6][R6.64] ;  /* 0x0000000606148981 */ /* 0x000f68000c2e1900 */
[----:B------:R-:W5:Y:S04]  /*02f0*/  @!P0 LDG.E.EL R27, desc[UR6][R14.64] ;  /* 0x000000060e1b8981 */ /* 0x000f68000c2e1900 */
[----:B------:R-:W5:Y:S01]  /*0300*/  @!P0 LDG.E.EL R26, desc[UR6][R18.64] ;  /* 0x00000006121a8981 */ /* 0x000f62000c2e1900 */
[----:B------:R-:W4:Y:S01]  /*0310*/  S2UR UR5, SR_CgaCtaId ;  /* 0x00000000000579c3 */ /* 0x000f220000008800 */
[----:B-1----:R-:W-:Y:S01]  /*0320*/  IMAD.SHL.U32 R2, R21, 0x40, RZ ;  /* 0x0000004015027824 */ /* 0x002fe200078e00ff */
[----:B------:R-:W-:-:S04]  /*0330*/  UMOV UR4, 0x400 ;  /* 0x0000040000047882 */ /* 0x000fc80000000000 */
[----:B------:R-:W-:-:S04]  /*0340*/  LOP3.LUT R2, R2, 0x3c0, RZ, 0xc0, !PT ;  /* 0x000003c002027812 */ /* 0x000fc800078ec0ff */
[----:B------:R-:W-:Y:S01]  /*0350*/  LOP3.LUT R3, R2, R17, RZ, 0xfc, !PT ;  /* 0x0000001102037212 */ /* 0x000fe200078efcff */
[----:B0---4-:R-:W-:-:S06]  /*0360*/  UPRMT UR4, UR5, 0x654, UR4 ;  /* 0x0000065405047896 */ /* 0x011fcc0008000004 */
[----:B------:R-:W-:-:S05]  /*0370*/  LEA.HI R2, R2, UR4, RZ, 0x1e ;  /* 0x0000000402027c11 */ /* 0x000fca000f8ff0ff */
[----:B------:R-:W-:Y:S01]  /*0380*/  IMAD R29, R3, 0x4, R2 ;  /* 0x00000004031d7824 */ /* 0x000fe200078e0202 */
[C---:B------:R-:W-:Y:S02]  /*0390*/  LOP3.LUT R2, R21.reuse, 0x70, RZ, 0xc0, !PT ;  /* 0x0000007015027812 */ /* 0x040fe400078ec0ff */
[----:B------:R-:W-:-:S03]  /*03a0*/  SHF.L.U32 R21, R21, 0x2, RZ ;  /* 0x0000000215157819 */ /* 0x000fc600000006ff */
[----:B------:R-:W-:Y:S01]  /*03b0*/  VIADD R3, R2, UR4 ;  /* 0x0000000402037c36 */ /* 0x000fe20008000000 */
[----:B------:R-:W-:-:S05]  /*03c0*/  LOP3.LUT R8, R21, 0x1fc, RZ, 0xc0, !PT ;  /* 0x000001fc15087812 */ /* 0x000fca00078ec0ff */
[----:B------:R-:W-:Y:S01]  /*03d0*/  IMAD R4, R8, 0x4, R3 ;  /* 0x0000000408047824 */ /* 0x000fe200078e0203 */
[----:B------:R-:W-:Y:S01]  /*03e0*/  LOP3.LUT R16, R16, 0x3c, R21, 0xf8, !PT ;  /* 0x0000003c10107812 */ /* 0x000fe200078ef815 */
[----:B------:R-:W0:Y:S04]  /*03f0*/  LDC.64 R2, c[0x0][0x218] ;  /* 0x00008600ff027b82 */ /* 0x000e280000000a00 */
[----:B------:R-:W-:-:S05]  /*0400*/  IMAD.HI R9, R16, 0x2aaaaaab, RZ ;  /* 0x2aaaaaab10097827 */ /* 0x000fca00078e02ff */
[----:B------:R-:W-:-:S04]  /*0410*/  SHF.R.U32.HI R10, RZ, 0x1f, R9 ;  /* 0x0000001fff0a7819 */ /* 0x000fc80000011609 */
[----:B------:R-:W-:Y:S02]  /*0420*/  LEA.HI.SX32 R11, R9, R10, 0x1b ;  /* 0x0000000a090b7211 */ /* 0x000fe400078fdaff */
[----:B------:R-:W-:Y:S02]  /*0430*/  LOP3.LUT R10, R8, 0x200, RZ, 0xfc, !PT ;  /* 0x00000200080a7812 */ /* 0x000fe400078efcff */
[----:B------:R-:W-:Y:S01]  /*0440*/  LOP3.LUT R9, R0, R17, RZ, 0xfc, !PT ;  /* 0x0000001100097212 */ /* 0x000fe200078efcff */
[C---:B------:R-:W-:Y:S01]  /*0450*/  IMAD R16, R11.reuse, -0xc0, R16 ;  /* 0xffffff400b107824 */ /* 0x040fe200078e0210 */
[----:B------:R-:W-:Y:S02]  /*0460*/  LOP3.LUT R0, R0, 0x8, R17, 0xfe, !PT ;  /* 0x0000000800007812 */ /* 0x000fe400078efe11 */
[----:B------:R-:W-:Y:S01]  /*0470*/  SHF.R.U32.HI R10, RZ, 0x2, R10 ;  /* 0x00000002ff0a7819 */ /* 0x000fe2000001160a */
[----:B------:R-:W-:Y:S01]  /*0480*/  IMAD R16, R11, 0x6c0, R16 ;  /* 0x000006c00b107824 */ /* 0x000fe200078e0210 */
[----:B------:R-:W-:-:S02]  /*0490*/  ISETP.GE.AND P1, PT, R9, 0x9, PT ;  /* 0x000000090900780c */ /* 0x000fc40003f26270 */
[----:B------:R-:W-:Y:S01]  /*04a0*/  ISETP.GE.AND P0, PT, R0, 0x9, PT ;  /* 0x000000090000780c */ /* 0x000fe20003f06270 */
[----:B------:R-:W-:Y:S01]  /*04b0*/  IMAD R11, R9, 0xc0, R16 ;  /* 0x000000c0090b7824 */ /* 0x000fe200078e0210 */
[----:B------:R-:W-:-:S04]  /*04c0*/  LOP3.LUT R10, R10, 0xf0, RZ, 0xc0, !PT ;  /* 0x000000f00a0a7812 */ /* 0x000fc800078ec0ff */
[----:B------:R-:W-:Y:S01]  /*04d0*/  IADD3 R9, R10, UR4, RZ ;  /* 0x000000040a097c10 */ /* 0x000fe2000fffe0ff */
[----:B0-----:R-:W-:-:S04]  /*04e0*/  IMAD.WIDE R10, R11, 0x4, R2 ;  /* 0x000000040b0a7825 */ /* 0x001fc800078e0202 */
[----:B------:R-:W-:Y:S01]  /*04f0*/  IMAD R9, R8, 0x4, R9 ;  /* 0x0000000408097824 */ /* 0x000fe200078e0209 */
[----:B--2---:R-:W-:Y:S04]  /*0500*/  STS [R29], R23 ;  /* 0x000000171d007388 */ /* 0x004fe80000000800 */
[----:B---3--:R-:W-:Y:S04]  /*0510*/  STS [R29+0x20], R24 ;  /* 0x000020181d007388 */ /* 0x008fe80000000800 */
[----:B-----5:R-:W-:Y:S04]  /*0520*/  STS [R29+0x60], R22 ;  /* 0x000060161d007388 */ /* 0x020fe80000000800 */
[----:B------:R-:W-:Y:S04]  /*0530*/  STS [R29+0x80], R25 ;  /* 0x000080191d007388 */ /* 0x000fe80000000800 */
[----:B------:R-:W-:Y:S04]  /*0540*/  STS [R29+0xa0], R28 ;  /* 0x0000a01c1d007388 */ /* 0x000fe80000000800 */
[----:B------:R-:W-:Y:S04]  /*0550*/  STS [R29+0x40], R20 ;  /* 0x000040141d007388 */ /* 0x000fe80000000800 */
[----:B------:R-:W-:Y:S04]  /*0560*/  STS [R29+0xc0], R27 ;  /* 0x0000c01b1d007388 */ /* 0x000fe80000000800 */
[----:B------:R-:W-:Y:S01]  /*0570*/  STS [R29+0xe0], R26 ;  /* 0x0000e01a1d007388 */ /* 0x000fe20000000800 */
[----:B------:R-:W-:Y:S06]  /*0580*/  BAR.SYNC.DEFER_BLOCKING 0x0 ;  /* 0x0000000000007b1d */ /* 0x000fec0000010000 */
[----:B------:R-:W0:Y:S04]  /*0590*/  LDS.128 R4, [R4] ;  /* 0x0000000004047984 */ /* 0x000e280000000c00 */
[----:B0-----:R0:W-:Y:S02]  /*05a0*/  @!P1 STG.E.128 desc[UR6][R10.64], R4 ;  /* 0x000000040a009986 */ /* 0x0011e4000c101d06 */
[----:B0-----:R-:W-:Y:S05]  /*05b0*/  @P0 EXIT ;  /* 0x000000000000094d */ /* 0x001fea0003800000 */
[----:B0-----:R-:W0:Y:S01]  /*05c0*/  LDS.128 R8, [R9+0x800] ;  /* 0x0008000009087984 */ /* 0x001e220000000c00 */
[----:B------:R-:W-:-:S04]  /*05d0*/  IMAD R5, R0, 0xc0, R16 ;  /* 0x000000c000057824 */ /* 0x000fc800078e0210 */
[----:B------:R-:W-:-:S05]  /*05e0*/  IMAD.WIDE R2, R5, 0x4, R2 ;  /* 0x0000000405027825 */ /* 0x000fca00078e0202 */
[----:B0-----:R-:W-:Y:S01]  /*05f0*/  STG.E.128 desc[UR6][R2.64], R8 ;  /* 0x0000000802007986 */ /* 0x001fe2000c101d06 */
[----:B------:R-:W-:Y:S05]  /*0600*/  EXIT ;  /* 0x000000000000794d */ /* 0x000fea0003800000 */
.L_x_0:
[----:B------:R-:W-:-:S00]  /*0610*/  BRA `(.L_x_0) ;  /* 0xfffffffc00fc7947 */ /* 0x000fc0000383ffff */
[----:B------:R-:W-:-:S00]  /*0620*/  NOP ;  /* 0x0000000000007918 */ /* 0x000fc00000000000 */
        /* <DEDUP_REMOVED lines=13> */
.L_x_1:


//--------------------- .nv.shared.triton_poi_fused_3 --------------------------
	.section	.nv.shared.triton_poi_fused_3,"aw",@nobits
	.sectionflags	@""
	.align	16
	.zero		1024


//--------------------- .nv.constant0.triton_poi_fused_3 --------------------------
	.section	.nv.constant0.triton_poi_fused_3,"a",@progbits
	.sectionflags	@""
	.align	4
.nv.constant0.triton_poi_fused_3:
	.zero		552
